//
// Generated by NVIDIA NVVM Compiler
//
// Compiler Build ID: CL-36424714
// Cuda compilation tools, release 13.0, V13.0.88
// Based on NVVM 20.0.0
//

.version 9.0
.target sm_100
.address_size 64

	// .globl	_Z8update_zfPfS_S_i

.visible .entry _Z8update_zfPfS_S_i(
	.param .f32 _Z8update_zfPfS_S_i_param_0,
	.param .u64 .ptr .align 1 _Z8update_zfPfS_S_i_param_1,
	.param .u64 .ptr .align 1 _Z8update_zfPfS_S_i_param_2,
	.param .u64 .ptr .align 1 _Z8update_zfPfS_S_i_param_3,
	.param .u32 _Z8update_zfPfS_S_i_param_4
)
{
	.reg .pred 	%p<2>;
	.reg .b32 	%r<6>;
	.reg .b32 	%f<8>;
	.reg .b64 	%rd<11>;

	ld.param.f32 	%f1, [_Z8update_zfPfS_S_i_param_0];
	ld.param.u64 	%rd1, [_Z8update_zfPfS_S_i_param_1];
	ld.param.u64 	%rd2, [_Z8update_zfPfS_S_i_param_2];
	ld.param.u64 	%rd3, [_Z8update_zfPfS_S_i_param_3];
	ld.param.u32 	%r2, [_Z8update_zfPfS_S_i_param_4];
	mov.u32 	%r3, %ctaid.x;
	mov.u32 	%r4, %ntid.x;
	mov.u32 	%r5, %tid.x;
	mad.lo.s32 	%r1, %r3, %r4, %r5;
	setp.ge.s32 	%p1, %r1, %r2;
	@%p1 bra 	$L__BB0_2;
	cvta.to.global.u64 	%rd4, %rd1;
	cvta.to.global.u64 	%rd5, %rd2;
	cvta.to.global.u64 	%rd6, %rd3;
	mov.f32 	%f2, 0f3F800000;
	sub.f32 	%f3, %f2, %f1;
	mul.wide.s32 	%rd7, %r1, 4;
	add.s64 	%rd8, %rd4, %rd7;
	ld.global.f32 	%f4, [%rd8];
	add.s64 	%rd9, %rd5, %rd7;
	ld.global.f32 	%f5, [%rd9];
	mul.f32 	%f6, %f1, %f5;
	fma.rn.f32 	%f7, %f3, %f4, %f6;
	add.s64 	%rd10, %rd6, %rd7;
	st.global.f32 	[%rd10], %f7;
$L__BB0_2:
	ret;

}


// ===== COMPILED SASS (sm_100) =====

	.target	sm_100

	.elftype	@"ET_EXEC"


//--------------------- .note.nv.tkinfo           --------------------------
	.section	.note.nv.tkinfo,"",@"SHT_NOTE"
	.sectionflags	@"SHF_NOTE_NV_TKINFO"
	.tkinfo
        /*0018*/ 	.word	0x00000002
        /*0030*/ 	.string	""
        /*0030*/ 	.string	"ptxas"
        /*0030*/ 	.string	"Cuda compilation tools, release 13.0, V13.0.88"
        /*0030*/ 	.string	"Build cuda_13.0.r13.0/compiler.36424714_0"
        /*0030*/ 	.string	"-arch sm_100 -m 64 "



//--------------------- .note.nv.cuinfo           --------------------------
	.section	.note.nv.cuinfo,"",@"SHT_NOTE"
	.sectionflags	@"SHF_NOTE_NV_CUINFO"
        /*0018*/ 	.short	0x0002
        /*001a*/ 	.short	0x0064
        /*001c*/ 	.short	0x0082
	.zero		2


//--------------------- .nv.info                  --------------------------
	.section	.nv.info,"",@"SHT_CUDA_INFO"
	.align	4


	//----- nvinfo : EIATTR_REGCOUNT
	.align		4
        /*0000*/ 	.byte	0x04, 0x2f
        /*0002*/ 	.short	(.L_1 - .L_0)
	.align		4
.L_0:
        /*0004*/ 	.word	index@(_Z8update_zfPfS_S_i)
        /*0008*/ 	.word	0x00000010


	//----- nvinfo : EIATTR_FRAME_SIZE
	.align		4
.L_1:
        /*000c*/ 	.byte	0x04, 0x11
        /*000e*/ 	.short	(.L_3 - .L_2)
	.align		4
.L_2:
        /*0010*/ 	.word	index@(_Z8update_zfPfS_S_i)
        /*0014*/ 	.word	0x00000000


	//----- nvinfo : EIATTR_MIN_STACK_SIZE
	.align		4
.L_3:
        /*0018*/ 	.byte	0x04, 0x12
        /*001a*/ 	.short	(.L_5 - .L_4)
	.align		4
.L_4:
        /*001c*/ 	.word	index@(_Z8update_zfPfS_S_i)
        /*0020*/ 	.word	0x00000000
.L_5:


//--------------------- .nv.compat                --------------------------
	.section	.nv.compat,"",@"SHT_CUDA_COMPAT_INFO"
	.align	4
        /*0000*/ 	.byte	0x02, 0x09, 0x00, 0x00, 0x02, 0x02, 0x01, 0x00, 0x02, 0x05, 0x05, 0x00, 0x03, 0x07, 0x01, 0x01
        /*0010*/ 	.byte	0x02, 0x03, 0x00, 0x00, 0x02, 0x06, 0x01, 0x00, 0x04, 0x0b, 0x08, 0x00, 0x09, 0x00, 0x00, 0x00
        /*0020*/ 	.byte	0x00, 0x00, 0x00, 0x00


//--------------------- .nv.info._Z8update_zfPfS_S_i --------------------------
	.section	.nv.info._Z8update_zfPfS_S_i,"",@"SHT_CUDA_INFO"
	.sectionflags	@""
	.align	4


	//----- nvinfo : EIATTR_CUDA_API_VERSION
	.align		4
        /*0000*/ 	.byte	0x04, 0x37
        /*0002*/ 	.short	(.L_7 - .L_6)
.L_6:
        /*0004*/ 	.word	0x00000082


	//----- nvinfo : EIATTR_KPARAM_INFO
	.align		4
.L_7:
        /*0008*/ 	.byte	0x04, 0x17
        /*000a*/ 	.short	(.L_9 - .L_8)
.L_8:
        /*000c*/ 	.word	0x00000000
        /*0010*/ 	.short	0x0004
        /*0012*/ 	.short	0x0020
        /*0014*/ 	.byte	0x00, 0xf0, 0x11, 0x00


	//----- nvinfo : EIATTR_KPARAM_INFO
	.align		4
.L_9:
        /*0018*/ 	.byte	0x04, 0x17
        /*001a*/ 	.short	(.L_11 - .L_10)
.L_10:
        /*001c*/ 	.word	0x00000000
        /*0020*/ 	.short	0x0003
        /*0022*/ 	.short	0x0018
        /*0024*/ 	.byte	0x00, 0xf5, 0x21, 0x00


	//----- nvinfo : EIATTR_KPARAM_INFO
	.align		4
.L_11:
        /*0028*/ 	.byte	0x04, 0x17
        /*002a*/ 	.short	(.L_13 - .L_12)
.L_12:
        /*002c*/ 	.word	0x00000000
        /*0030*/ 	.short	0x0002
        /*0032*/ 	.short	0x0010
        /*0034*/ 	.byte	0x00, 0xf5, 0x21, 0x00


	//----- nvinfo : EIATTR_KPARAM_INFO
	.align		4
.L_13:
        /*0038*/ 	.byte	0x04, 0x17
        /*003a*/ 	.short	(.L_15 - .L_14)
.L_14:
        /*003c*/ 	.word	0x00000000
        /*0040*/ 	.short	0x0001
        /*0042*/ 	.short	0x0008
        /*0044*/ 	.byte	0x00, 0xf5, 0x21, 0x00


	//----- nvinfo : EIATTR_KPARAM_INFO
	.align		4
.L_15:
        /*0048*/ 	.byte	0x04, 0x17
        /*004a*/ 	.short	(.L_17 - .L_16)
.L_16:
        /*004c*/ 	.word	0x00000000
        /*0050*/ 	.short	0x0000
        /*0052*/ 	.short	0x0000
        /*0054*/ 	.byte	0x00, 0xf0, 0x11, 0x00


	//----- nvinfo : EIATTR_SPARSE_MMA_MASK
	.align		4
.L_17:
        /*0058*/ 	.byte	0x03, 0x50
        /*005a*/ 	.short	0x0000


	//----- nvinfo : EIATTR_MAXREG_COUNT
	.align		4
        /*005c*/ 	.byte	0x03, 0x1b
        /*005e*/ 	.short	0x00ff


	//----- nvinfo : EIATTR_MERCURY_ISA_VERSION
	.align		4
        /*0060*/ 	.byte	0x03, 0x5f
        /*0062*/ 	.short	0x0101


	//----- nvinfo : EIATTR_VRC_CTA_INIT_COUNT
	.align		4
        /*0064*/ 	.byte	0x02, 0x4a
	.zero		1
	.zero		1


	//----- nvinfo : EIATTR_EXIT_INSTR_OFFSETS
	.align		4
        /*0068*/ 	.byte	0x04, 0x1c
        /*006a*/ 	.short	(.L_19 - .L_18)


	//   ....[0]....
.L_18:
        /*006c*/ 	.word	0x00000070


	//   ....[1]....
        /*0070*/ 	.word	0x00000160


	//----- nvinfo : EIATTR_CBANK_PARAM_SIZE
	.align		4
.L_19:
        /*0074*/ 	.byte	0x03, 0x19
        /*0076*/ 	.short	0x0024


	//----- nvinfo : EIATTR_PARAM_CBANK
	.align		4
        /*0078*/ 	.byte	0x04, 0x0a
        /*007a*/ 	.short	(.L_21 - .L_20)
	.align		4
.L_20:
        /*007c*/ 	.word	index@(.nv.constant0._Z8update_zfPfS_S_i)
        /*0080*/ 	.short	0x0380
        /*0082*/ 	.short	0x0024


	//----- nvinfo : EIATTR_SW_WAR
	.align		4
.L_21:
        /*0084*/ 	.byte	0x04, 0x36
        /*0086*/ 	.short	(.L_23 - .L_22)
.L_22:
        /*0088*/ 	.word	0x00000008
.L_23:


//--------------------- .nv.callgraph             --------------------------
	.section	.nv.callgraph,"",@"SHT_CUDA_CALLGRAPH"
	.align	4
	.sectionentsize	8
	.align		4
        /*0000*/ 	.word	0x00000000
	.align		4
        /*0004*/ 	.word	0xffffffff
	.align		4
        /*0008*/ 	.word	0x00000000
	.align		4
        /*000c*/ 	.word	0xfffffffe
	.align		4
        /*0010*/ 	.word	0x00000000
	.align		4
        /*0014*/ 	.word	0xfffffffd
	.align		4
        /*0018*/ 	.word	0x00000000
	.align		4
        /*001c*/ 	.word	0xfffffffc


//--------------------- .text._Z8update_zfPfS_S_i --------------------------
	.section	.text._Z8update_zfPfS_S_i,"ax",@progbits
	.align	128
        .global         _Z8update_zfPfS_S_i
        .type           _Z8update_zfPfS_S_i,@function
        .size           _Z8update_zfPfS_S_i,(.L_x_1 - _Z8update_zfPfS_S_i)
        .other          _Z8update_zfPfS_S_i,@"STO_CUDA_ENTRY STV_DEFAULT"
_Z8update_zfPfS_S_i:
.text._Z8update_zfPfS_S_i:
[----:B------:R-:W-:Y:S01]  /*0000*/  LDC R1, c[0x0][0x37c] ;  /* 0x0000df00ff017b82 */ /* 0x000fe20000000800 */
[----:B------:R-:W0:Y:S07]  /*0010*/  S2R R0, SR_TID.X ;  /* 0x0000000000007919 */ /* 0x000e2e0000002100 */
[----:B------:R-:W0:Y:S01]  /*0020*/  S2UR UR4, SR_CTAID.X ;  /* 0x00000000000479c3 */ /* 0x000e220000002500 */
[----:B------:R-:W1:Y:S07]  /*0030*/  LDCU UR5, c[0x0][0x3a0] ;  /* 0x00007400ff0577ac */ /* 0x000e6e0008000800 */
[----:B------:R-:W0:Y:S02]  /*0040*/  LDC R9, c[0x0][0x360] ;  /* 0x0000d800ff097b82 */ /* 0x000e240000000800 */
[----:B0-----:R-:W-:-:S05]  /*0050*/  IMAD R9, R9, UR4, R0 ;  /* 0x0000000409097c24 */ /* 0x001fca000f8e0200 */
[----:B-1----:R-:W-:-:S13]  /*0060*/  ISETP.GE.AND P0, PT, R9, UR5, PT ;  /* 0x0000000509007c0c */ /* 0x002fda000bf06270 */
[----:B------:R-:W-:Y:S05]  /*0070*/  @P0 EXIT ;  /* 0x000000000000094d */ /* 0x000fea0003800000 */
[----:B------:R-:W0:Y:S01]  /*0080*/  LDC.64 R4, c[0x0][0x390] ;  /* 0x0000e400ff047b82 */ /* 0x000e220000000a00 */
[----:B------:R-:W1:Y:S07]  /*0090*/  LDCU.64 UR4, c[0x0][0x358] ;  /* 0x00006b00ff0477ac */ /* 0x000e6e0008000a00 */
[----:B------:R-:W2:Y:S08]  /*00a0*/  LDC.64 R2, c[0x0][0x388] ;  /* 0x0000e200ff027b82 */ /* 0x000eb00000000a00 */
[----:B------:R-:W3:Y:S01]  /*00b0*/  LDC R13, c[0x0][0x380] ;  /* 0x0000e000ff0d7b82 */ /* 0x000ee20000000800 */
[----:B0-----:R-:W-:-:S07]  /*00c0*/  IMAD.WIDE R4, R9, 0x4, R4 ;  /* 0x0000000409047825 */ /* 0x001fce00078e0204 */
[----:B------:R-:W0:Y:S01]  /*00d0*/  LDC.64 R6, c[0x0][0x398] ;  /* 0x0000e600ff067b82 */ /* 0x000e220000000a00 */
[----:B-1----:R-:W4:Y:S01]  /*00e0*/  LDG.E R4, desc[UR4][R4.64] ;  /* 0x0000000404047981 */ /* 0x002f22000c1e1900 */
[----:B--2---:R-:W-:-:S06]  /*00f0*/  IMAD.WIDE R2, R9, 0x4, R2 ;  /* 0x0000000409027825 */ /* 0x004fcc00078e0202 */
[----:B------:R-:W2:Y:S01]  /*0100*/  LDG.E R3, desc[UR4][R2.64] ;  /* 0x0000000402037981 */ /* 0x000ea2000c1e1900 */
[----:B---3--:R-:W-:Y:S01]  /*0110*/  FADD R0, -R13, 1 ;  /* 0x3f8000000d007421 */ /* 0x008fe20000000100 */
[----:B0-----:R-:W-:-:S04]  /*0120*/  IMAD.WIDE R6, R9, 0x4, R6 ;  /* 0x0000000409067825 */ /* 0x001fc800078e0206 */
[----:B----4-:R-:W-:-:S04]  /*0130*/  FMUL R11, R4, R13 ;  /* 0x0000000d040b7220 */ /* 0x010fc80000400000 */
[----:B--2---:R-:W-:-:S05]  /*0140*/  FFMA R11, R0, R3, R11 ;  /* 0x00000003000b7223 */ /* 0x004fca000000000b */
[----:B------:R-:W-:Y:S01]  /*0150*/  STG.E desc[UR4][R6.64], R11 ;  /* 0x0000000b06007986 */ /* 0x000fe2000c101904 */
[----:B------:R-:W-:Y:S05]  /*0160*/  EXIT ;  /* 0x000000000000794d */ /* 0x000fea0003800000 */
.L_x_0:
[----:B------:R-:W-:-:S00]  /*0170*/  BRA `(.L_x_0) ;  /* 0xfffffffc00fc7947 */ /* 0x000fc0000383ffff */
[----:B------:R-:W-:-:S00]  /*0180*/  NOP ;  /* 0x0000000000007918 */ /* 0x000fc00000000000 */
[----:B------:R-:W-:-:S00]  /*0190*/  NOP ;  /* 0x0000000000007918 */ /* 0x000fc00000000000 */
[----:B------:R-:W-:-:S00]  /*01a0*/  NOP ;  /* 0x0000000000007918 */ /* 0x000fc00000000000 */
[----:B------:R-:W-:-:S00]  /*01b0*/  NOP ;  /* 0x0000000000007918 */ /* 0x000fc00000000000 */
[----:B------:R-:W-:-:S00]  /*01c0*/  NOP ;  /* 0x0000000000007918 */ /* 0x000fc00000000000 */
[----:B------:R-:W-:-:S00]  /*01d0*/  NOP ;  /* 0x0000000000007918 */ /* 0x000fc00000000000 */
[----:B------:R-:W-:-:S00]  /*01e0*/  NOP ;  /* 0x0000000000007918 */ /* 0x000fc00000000000 */
[----:B------:R-:W-:-:S00]  /*01f0*/  NOP ;  /* 0x0000000000007918 */ /* 0x000fc00000000000 */
.L_x_1:


//--------------------- .nv.shared.reserved.0     --------------------------
	.section	.nv.shared.reserved.0,"aw",@nobits
	.weak		__nv_reservedSMEM_offset_0_alias
	.size		__nv_reservedSMEM_offset_0_alias, 0, 64
	.other		__nv_reservedSMEM_offset_0_alias,@"STO_CUDA_RESERVED_SHARED STV_DEFAULT"
__nv_reservedSMEM_offset_0_alias:
	.zero		0
	.zero		64


//--------------------- .nv.constant0._Z8update_zfPfS_S_i --------------------------
	.section	.nv.constant0._Z8update_zfPfS_S_i,"a",@progbits
	.sectionflags	@""
	.align	4
.nv.constant0._Z8update_zfPfS_S_i:
	.zero		932


//--------------------- SYMBOLS --------------------------

	.type		.nv.reservedSmem.offset0,@object
	.size		.nv.reservedSmem.offset0,0x4
